//
// Generated by NVIDIA NVVM Compiler
//
// Compiler Build ID: CL-36424714
// Cuda compilation tools, release 13.0, V13.0.88
// Based on NVVM 20.0.0
//

.version 9.0
.target sm_100
.address_size 64

	// .globl	_Z21embeddingLookupKernelPiPfS0_

.visible .entry _Z21embeddingLookupKernelPiPfS0_(
	.param .u64 .ptr .align 1 _Z21embeddingLookupKernelPiPfS0__param_0,
	.param .u64 .ptr .align 1 _Z21embeddingLookupKernelPiPfS0__param_1,
	.param .u64 .ptr .align 1 _Z21embeddingLookupKernelPiPfS0__param_2
)
{
	.reg .pred 	%p<4>;
	.reg .b32 	%r<9>;
	.reg .b32 	%f<2>;
	.reg .b64 	%rd<13>;

	ld.param.u64 	%rd1, [_Z21embeddingLookupKernelPiPfS0__param_0];
	ld.param.u64 	%rd2, [_Z21embeddingLookupKernelPiPfS0__param_1];
	ld.param.u64 	%rd3, [_Z21embeddingLookupKernelPiPfS0__param_2];
	mov.u32 	%r3, %ctaid.x;
	mov.u32 	%r2, %tid.x;
	setp.gt.u32 	%p1, %r2, 7;
	setp.gt.u32 	%p2, %r3, 3;
	or.pred  	%p3, %p1, %p2;
	@%p3 bra 	$L__BB0_2;
	cvta.to.global.u64 	%rd4, %rd1;
	cvta.to.global.u64 	%rd5, %rd2;
	cvta.to.global.u64 	%rd6, %rd3;
	mul.wide.u32 	%rd7, %r3, 4;
	add.s64 	%rd8, %rd4, %rd7;
	ld.global.u32 	%r4, [%rd8];
	shl.b32 	%r5, %r4, 3;
	add.s32 	%r6, %r5, %r2;
	mul.wide.s32 	%rd9, %r6, 4;
	add.s64 	%rd10, %rd5, %rd9;
	ld.global.f32 	%f1, [%rd10];
	shl.b32 	%r7, %r3, 3;
	add.s32 	%r8, %r7, %r2;
	mul.wide.u32 	%rd11, %r8, 4;
	add.s64 	%rd12, %rd6, %rd11;
	st.global.f32 	[%rd12], %f1;
$L__BB0_2:
	ret;

}


// ===== COMPILED SASS (sm_100) =====

	.target	sm_100

	.elftype	@"ET_EXEC"


//--------------------- .note.nv.tkinfo           --------------------------
	.section	.note.nv.tkinfo,"",@"SHT_NOTE"
	.sectionflags	@"SHF_NOTE_NV_TKINFO"
	.tkinfo
        /*0018*/ 	.word	0x00000002
        /*0030*/ 	.string	""
        /*0030*/ 	.string	"ptxas"
        /*0030*/ 	.string	"Cuda compilation tools, release 13.0, V13.0.88"
        /*0030*/ 	.string	"Build cuda_13.0.r13.0/compiler.36424714_0"
        /*0030*/ 	.string	"-arch sm_100 -m 64 "



//--------------------- .note.nv.cuinfo           --------------------------
	.section	.note.nv.cuinfo,"",@"SHT_NOTE"
	.sectionflags	@"SHF_NOTE_NV_CUINFO"
        /*0018*/ 	.short	0x0002
        /*001a*/ 	.short	0x0064
        /*001c*/ 	.short	0x0082
	.zero		2


//--------------------- .nv.info                  --------------------------
	.section	.nv.info,"",@"SHT_CUDA_INFO"
	.align	4


	//----- nvinfo : EIATTR_REGCOUNT
	.align		4
        /*0000*/ 	.byte	0x04, 0x2f
        /*0002*/ 	.short	(.L_1 - .L_0)
	.align		4
.L_0:
        /*0004*/ 	.word	index@(_Z21embeddingLookupKernelPiPfS0_)
        /*0008*/ 	.word	0x0000000c


	//----- nvinfo : EIATTR_FRAME_SIZE
	.align		4
.L_1:
        /*000c*/ 	.byte	0x04, 0x11
        /*000e*/ 	.short	(.L_3 - .L_2)
	.align		4
.L_2:
        /*0010*/ 	.word	index@(_Z21embeddingLookupKernelPiPfS0_)
        /*0014*/ 	.word	0x00000000


	//----- nvinfo : EIATTR_MIN_STACK_SIZE
	.align		4
.L_3:
        /*0018*/ 	.byte	0x04, 0x12
        /*001a*/ 	.short	(.L_5 - .L_4)
	.align		4
.L_4:
        /*001c*/ 	.word	index@(_Z21embeddingLookupKernelPiPfS0_)
        /*0020*/ 	.word	0x00000000
.L_5:


//--------------------- .nv.compat                --------------------------
	.section	.nv.compat,"",@"SHT_CUDA_COMPAT_INFO"
	.align	4
        /*0000*/ 	.byte	0x02, 0x09, 0x00, 0x00, 0x02, 0x02, 0x01, 0x00, 0x02, 0x05, 0x05, 0x00, 0x03, 0x07, 0x01, 0x01
        /*0010*/ 	.byte	0x02, 0x03, 0x00, 0x00, 0x02, 0x06, 0x01, 0x00, 0x04, 0x0b, 0x08, 0x00, 0x09, 0x00, 0x00, 0x00
        /*0020*/ 	.byte	0x00, 0x00, 0x00, 0x00


//--------------------- .nv.info._Z21embeddingLookupKernelPiPfS0_ --------------------------
	.section	.nv.info._Z21embeddingLookupKernelPiPfS0_,"",@"SHT_CUDA_INFO"
	.sectionflags	@""
	.align	4


	//----- nvinfo : EIATTR_CUDA_API_VERSION
	.align		4
        /*0000*/ 	.byte	0x04, 0x37
        /*0002*/ 	.short	(.L_7 - .L_6)
.L_6:
        /*0004*/ 	.word	0x00000082


	//----- nvinfo : EIATTR_KPARAM_INFO
	.align		4
.L_7:
        /*0008*/ 	.byte	0x04, 0x17
        /*000a*/ 	.short	(.L_9 - .L_8)
.L_8:
        /*000c*/ 	.word	0x00000000
        /*0010*/ 	.short	0x0002
        /*0012*/ 	.short	0x0010
        /*0014*/ 	.byte	0x00, 0xf5, 0x21, 0x00


	//----- nvinfo : EIATTR_KPARAM_INFO
	.align		4
.L_9:
        /*0018*/ 	.byte	0x04, 0x17
        /*001a*/ 	.short	(.L_11 - .L_10)
.L_10:
        /*001c*/ 	.word	0x00000000
        /*0020*/ 	.short	0x0001
        /*0022*/ 	.short	0x0008
        /*0024*/ 	.byte	0x00, 0xf5, 0x21, 0x00


	//----- nvinfo : EIATTR_KPARAM_INFO
	.align		4
.L_11:
        /*0028*/ 	.byte	0x04, 0x17
        /*002a*/ 	.short	(.L_13 - .L_12)
.L_12:
        /*002c*/ 	.word	0x00000000
        /*0030*/ 	.short	0x0000
        /*0032*/ 	.short	0x0000
        /*0034*/ 	.byte	0x00, 0xf5, 0x21, 0x00


	//----- nvinfo : EIATTR_SPARSE_MMA_MASK
	.align		4
.L_13:
        /*0038*/ 	.byte	0x03, 0x50
        /*003a*/ 	.short	0x0000


	//----- nvinfo : EIATTR_MAXREG_COUNT
	.align		4
        /*003c*/ 	.byte	0x03, 0x1b
        /*003e*/ 	.short	0x00ff


	//----- nvinfo : EIATTR_MERCURY_ISA_VERSION
	.align		4
        /*0040*/ 	.byte	0x03, 0x5f
        /*0042*/ 	.short	0x0101


	//----- nvinfo : EIATTR_VRC_CTA_INIT_COUNT
	.align		4
        /*0044*/ 	.byte	0x02, 0x4a
	.zero		1
	.zero		1


	//----- nvinfo : EIATTR_EXIT_INSTR_OFFSETS
	.align		4
        /*0048*/ 	.byte	0x04, 0x1c
        /*004a*/ 	.short	(.L_15 - .L_14)


	//   ....[0]....
.L_14:
        /*004c*/ 	.word	0x00000050


	//   ....[1]....
        /*0050*/ 	.word	0x00000120


	//----- nvinfo : EIATTR_CBANK_PARAM_SIZE
	.align		4
.L_15:
        /*0054*/ 	.byte	0x03, 0x19
        /*0056*/ 	.short	0x0018


	//----- nvinfo : EIATTR_PARAM_CBANK
	.align		4
        /*0058*/ 	.byte	0x04, 0x0a
        /*005a*/ 	.short	(.L_17 - .L_16)
	.align		4
.L_16:
        /*005c*/ 	.word	index@(.nv.constant0._Z21embeddingLookupKernelPiPfS0_)
        /*0060*/ 	.short	0x0380
        /*0062*/ 	.short	0x0018


	//----- nvinfo : EIATTR_SW_WAR
	.align		4
.L_17:
        /*0064*/ 	.byte	0x04, 0x36
        /*0066*/ 	.short	(.L_19 - .L_18)
.L_18:
        /*0068*/ 	.word	0x00000008
.L_19:


//--------------------- .nv.callgraph             --------------------------
	.section	.nv.callgraph,"",@"SHT_CUDA_CALLGRAPH"
	.align	4
	.sectionentsize	8
	.align		4
        /*0000*/ 	.word	0x00000000
	.align		4
        /*0004*/ 	.word	0xffffffff
	.align		4
        /*0008*/ 	.word	0x00000000
	.align		4
        /*000c*/ 	.word	0xfffffffe
	.align		4
        /*0010*/ 	.word	0x00000000
	.align		4
        /*0014*/ 	.word	0xfffffffd
	.align		4
        /*0018*/ 	.word	0x00000000
	.align		4
        /*001c*/ 	.word	0xfffffffc


//--------------------- .text._Z21embeddingLookupKernelPiPfS0_ --------------------------
	.section	.text._Z21embeddingLookupKernelPiPfS0_,"ax",@progbits
	.align	128
        .global         _Z21embeddingLookupKernelPiPfS0_
        .type           _Z21embeddingLookupKernelPiPfS0_,@function
        .size           _Z21embeddingLookupKernelPiPfS0_,(.L_x_1 - _Z21embeddingLookupKernelPiPfS0_)
        .other          _Z21embeddingLookupKernelPiPfS0_,@"STO_CUDA_ENTRY STV_DEFAULT"
_Z21embeddingLookupKernelPiPfS0_:
.text._Z21embeddingLookupKernelPiPfS0_:
[----:B------:R-:W-:Y:S01]  /*0000*/  LDC R1, c[0x0][0x37c] ;  /* 0x0000df00ff017b82 */ /* 0x000fe20000000800 */
[----:B------:R-:W0:Y:S01]  /*0010*/  S2R R9, SR_CTAID.X ;  /* 0x0000000000097919 */ /* 0x000e220000002500 */
[----:B------:R-:W1:Y:S01]  /*0020*/  S2R R0, SR_TID.X ;  /* 0x0000000000007919 */ /* 0x000e620000002100 */
[----:B0-----:R-:W-:-:S04]  /*0030*/  ISETP.GT.U32.AND P0, PT, R9, 0x3, PT ;  /* 0x000000030900780c */ /* 0x001fc80003f04070 */
[----:B-1----:R-:W-:-:S13]  /*0040*/  ISETP.GT.U32.OR P0, PT, R0, 0x7, P0 ;  /* 0x000000070000780c */ /* 0x002fda0000704470 */
[----:B------:R-:W-:Y:S05]  /*0050*/  @P0 EXIT ;  /* 0x000000000000094d */ /* 0x000fea0003800000 */
[----:B------:R-:W0:Y:S01]  /*0060*/  LDC.64 R2, c[0x0][0x380] ;  /* 0x0000e000ff027b82 */ /* 0x000e220000000a00 */
[----:B------:R-:W1:Y:S07]  /*0070*/  LDCU.64 UR4, c[0x0][0x358] ;  /* 0x00006b00ff0477ac */ /* 0x000e6e0008000a00 */
[----:B------:R-:W2:Y:S01]  /*0080*/  LDC.64 R4, c[0x0][0x388] ;  /* 0x0000e200ff047b82 */ /* 0x000ea20000000a00 */
[----:B0-----:R-:W-:-:S06]  /*0090*/  IMAD.WIDE.U32 R2, R9, 0x4, R2 ;  /* 0x0000000409027825 */ /* 0x001fcc00078e0002 */
[----:B-1----:R-:W3:Y:S02]  /*00a0*/  LDG.E R2, desc[UR4][R2.64] ;  /* 0x0000000402027981 */ /* 0x002ee4000c1e1900 */
[----:B---3--:R-:W-:-:S05]  /*00b0*/  LEA R7, R2, R0, 0x3 ;  /* 0x0000000002077211 */ /* 0x008fca00078e18ff */
[----:B--2---:R-:W-:Y:S02]  /*00c0*/  IMAD.WIDE R4, R7, 0x4, R4 ;  /* 0x0000000407047825 */ /* 0x004fe400078e0204 */
[----:B------:R-:W0:Y:S04]  /*00d0*/  LDC.64 R6, c[0x0][0x390] ;  /* 0x0000e400ff067b82 */ /* 0x000e280000000a00 */
[----:B------:R-:W2:Y:S01]  /*00e0*/  LDG.E R5, desc[UR4][R4.64] ;  /* 0x0000000404057981 */ /* 0x000ea2000c1e1900 */
[----:B------:R-:W-:-:S05]  /*00f0*/  LEA R9, R9, R0, 0x3 ;  /* 0x0000000009097211 */ /* 0x000fca00078e18ff */
[----:B0-----:R-:W-:-:S05]  /*0100*/  IMAD.WIDE.U32 R6, R9, 0x4, R6 ;  /* 0x0000000409067825 */ /* 0x001fca00078e0006 */
[----:B--2---:R-:W-:Y:S01]  /*0110*/  STG.E desc[UR4][R6.64], R5 ;  /* 0x0000000506007986 */ /* 0x004fe2000c101904 */
[----:B------:R-:W-:Y:S05]  /*0120*/  EXIT ;  /* 0x000000000000794d */ /* 0x000fea0003800000 */
.L_x_0:
[----:B------:R-:W-:-:S00]  /*0130*/  BRA `(.L_x_0) ;  /* 0xfffffffc00fc7947 */ /* 0x000fc0000383ffff */
[----:B------:R-:W-:-:S00]  /*0140*/  NOP ;  /* 0x0000000000007918 */ /* 0x000fc00000000000 */
        /* <DEDUP_REMOVED lines=11> */
.L_x_1:


//--------------------- .nv.shared.reserved.0     --------------------------
	.section	.nv.shared.reserved.0,"aw",@nobits
	.weak		__nv_reservedSMEM_offset_0_alias
	.size		__nv_reservedSMEM_offset_0_alias, 0, 64
	.other		__nv_reservedSMEM_offset_0_alias,@"STO_CUDA_RESERVED_SHARED STV_DEFAULT"
__nv_reservedSMEM_offset_0_alias:
	.zero		0
	.zero		64


//--------------------- .nv.constant0._Z21embeddingLookupKernelPiPfS0_ --------------------------
	.section	.nv.constant0._Z21embeddingLookupKernelPiPfS0_,"a",@progbits
	.sectionflags	@""
	.align	4
.nv.constant0._Z21embeddingLookupKernelPiPfS0_:
	.zero		920


//--------------------- SYMBOLS --------------------------

	.type		.nv.reservedSmem.offset0,@object
	.size		.nv.reservedSmem.offset0,0x4
